//
// Generated by NVIDIA NVVM Compiler
//
// Compiler Build ID: CL-36424714
// Cuda compilation tools, release 13.0, V13.0.88
// Based on NVVM 20.0.0
//

.version 9.0
.target sm_100
.address_size 64

	// .globl	_Z9reduce_v3PfS_
// _ZZ9reduce_v3PfS_E12input_shared has been demoted

.visible .entry _Z9reduce_v3PfS_(
	.param .u64 .ptr .align 1 _Z9reduce_v3PfS__param_0,
	.param .u64 .ptr .align 1 _Z9reduce_v3PfS__param_1
)
{
	.reg .pred 	%p<5>;
	.reg .b32 	%r<13>;
	.reg .b32 	%f<6>;
	.reg .b64 	%rd<12>;
	// demoted variable
	.shared .align 4 .b8 _ZZ9reduce_v3PfS_E12input_shared[1024];
	ld.param.u64 	%rd2, [_Z9reduce_v3PfS__param_0];
	ld.param.u64 	%rd1, [_Z9reduce_v3PfS__param_1];
	cvta.to.global.u64 	%rd3, %rd2;
	mov.u32 	%r12, %ntid.x;
	mov.u32 	%r2, %ctaid.x;
	mul.lo.s32 	%r7, %r12, %r2;
	cvt.u64.u32 	%rd4, %r7;
	mov.u32 	%r3, %tid.x;
	cvt.u64.u32 	%rd5, %r3;
	add.s64 	%rd6, %rd4, %rd5;
	shl.b64 	%rd7, %rd6, 2;
	add.s64 	%rd8, %rd3, %rd7;
	ld.global.f32 	%f1, [%rd8];
	shl.b32 	%r8, %r3, 2;
	mov.u32 	%r9, _ZZ9reduce_v3PfS_E12input_shared;
	add.s32 	%r4, %r9, %r8;
	st.shared.f32 	[%r4], %f1;
	bar.sync 	0;
	setp.lt.u32 	%p1, %r12, 2;
	@%p1 bra 	$L__BB0_4;
$L__BB0_1:
	shr.u32 	%r6, %r12, 1;
	setp.ge.u32 	%p2, %r3, %r6;
	@%p2 bra 	$L__BB0_3;
	shl.b32 	%r10, %r6, 2;
	add.s32 	%r11, %r4, %r10;
	ld.shared.f32 	%f2, [%r11];
	ld.shared.f32 	%f3, [%r4];
	add.f32 	%f4, %f2, %f3;
	st.shared.f32 	[%r4], %f4;
$L__BB0_3:
	bar.sync 	0;
	setp.gt.u32 	%p3, %r12, 3;
	mov.u32 	%r12, %r6;
	@%p3 bra 	$L__BB0_1;
$L__BB0_4:
	setp.ne.s32 	%p4, %r3, 0;
	@%p4 bra 	$L__BB0_6;
	ld.shared.f32 	%f5, [_ZZ9reduce_v3PfS_E12input_shared];
	cvta.to.global.u64 	%rd9, %rd1;
	mul.wide.u32 	%rd10, %r2, 4;
	add.s64 	%rd11, %rd9, %rd10;
	st.global.f32 	[%rd11], %f5;
$L__BB0_6:
	ret;

}


// ===== COMPILED SASS (sm_100) =====

	.target	sm_100

	.elftype	@"ET_EXEC"


//--------------------- .note.nv.tkinfo           --------------------------
	.section	.note.nv.tkinfo,"",@"SHT_NOTE"
	.sectionflags	@"SHF_NOTE_NV_TKINFO"
	.tkinfo
        /*0018*/ 	.word	0x00000002
        /*0030*/ 	.string	""
        /*0030*/ 	.string	"ptxas"
        /*0030*/ 	.string	"Cuda compilation tools, release 13.0, V13.0.88"
        /*0030*/ 	.string	"Build cuda_13.0.r13.0/compiler.36424714_0"
        /*0030*/ 	.string	"-arch sm_100 -m 64 "



//--------------------- .note.nv.cuinfo           --------------------------
	.section	.note.nv.cuinfo,"",@"SHT_NOTE"
	.sectionflags	@"SHF_NOTE_NV_CUINFO"
        /*0018*/ 	.short	0x0002
        /*001a*/ 	.short	0x0064
        /*001c*/ 	.short	0x0082
	.zero		2


//--------------------- .nv.info                  --------------------------
	.section	.nv.info,"",@"SHT_CUDA_INFO"
	.align	4


	//----- nvinfo : EIATTR_REGCOUNT
	.align		4
        /*0000*/ 	.byte	0x04, 0x2f
        /*0002*/ 	.short	(.L_1 - .L_0)
	.align		4
.L_0:
        /*0004*/ 	.word	index@(_Z9reduce_v3PfS_)
        /*0008*/ 	.word	0x0000000b


	//----- nvinfo : EIATTR_FRAME_SIZE
	.align		4
.L_1:
        /*000c*/ 	.byte	0x04, 0x11
        /*000e*/ 	.short	(.L_3 - .L_2)
	.align		4
.L_2:
        /*0010*/ 	.word	index@(_Z9reduce_v3PfS_)
        /*0014*/ 	.word	0x00000000


	//----- nvinfo : EIATTR_MIN_STACK_SIZE
	.align		4
.L_3:
        /*0018*/ 	.byte	0x04, 0x12
        /*001a*/ 	.short	(.L_5 - .L_4)
	.align		4
.L_4:
        /*001c*/ 	.word	index@(_Z9reduce_v3PfS_)
        /*0020*/ 	.word	0x00000000
.L_5:


//--------------------- .nv.compat                --------------------------
	.section	.nv.compat,"",@"SHT_CUDA_COMPAT_INFO"
	.align	4
        /*0000*/ 	.byte	0x02, 0x09, 0x00, 0x00, 0x02, 0x02, 0x01, 0x00, 0x02, 0x05, 0x05, 0x00, 0x03, 0x07, 0x01, 0x01
        /*0010*/ 	.byte	0x02, 0x03, 0x00, 0x00, 0x02, 0x06, 0x01, 0x00, 0x04, 0x0b, 0x08, 0x00, 0x09, 0x00, 0x00, 0x00
        /*0020*/ 	.byte	0x00, 0x00, 0x00, 0x00


//--------------------- .nv.info._Z9reduce_v3PfS_ --------------------------
	.section	.nv.info._Z9reduce_v3PfS_,"",@"SHT_CUDA_INFO"
	.sectionflags	@""
	.align	4


	//----- nvinfo : EIATTR_CUDA_API_VERSION
	.align		4
        /*0000*/ 	.byte	0x04, 0x37
        /*0002*/ 	.short	(.L_7 - .L_6)
.L_6:
        /*0004*/ 	.word	0x00000082


	//----- nvinfo : EIATTR_KPARAM_INFO
	.align		4
.L_7:
        /*0008*/ 	.byte	0x04, 0x17
        /*000a*/ 	.short	(.L_9 - .L_8)
.L_8:
        /*000c*/ 	.word	0x00000000
        /*0010*/ 	.short	0x0001
        /*0012*/ 	.short	0x0008
        /*0014*/ 	.byte	0x00, 0xf5, 0x21, 0x00


	//----- nvinfo : EIATTR_KPARAM_INFO
	.align		4
.L_9:
        /*0018*/ 	.byte	0x04, 0x17
        /*001a*/ 	.short	(.L_11 - .L_10)
.L_10:
        /*001c*/ 	.word	0x00000000
        /*0020*/ 	.short	0x0000
        /*0022*/ 	.short	0x0000
        /*0024*/ 	.byte	0x00, 0xf5, 0x21, 0x00


	//----- nvinfo : EIATTR_SPARSE_MMA_MASK
	.align		4
.L_11:
        /*0028*/ 	.byte	0x03, 0x50
        /*002a*/ 	.short	0x0000


	//----- nvinfo : EIATTR_MAXREG_COUNT
	.align		4
        /*002c*/ 	.byte	0x03, 0x1b
        /*002e*/ 	.short	0x00ff


	//----- nvinfo : EIATTR_NUM_BARRIERS
	.align		4
        /*0030*/ 	.byte	0x02, 0x4c
        /*0032*/ 	.byte	0x01
	.zero		1


	//----- nvinfo : EIATTR_MERCURY_ISA_VERSION
	.align		4
        /*0034*/ 	.byte	0x03, 0x5f
        /*0036*/ 	.short	0x0101


	//----- nvinfo : EIATTR_VRC_CTA_INIT_COUNT
	.align		4
        /*0038*/ 	.byte	0x02, 0x4a
	.zero		1
	.zero		1


	//----- nvinfo : EIATTR_EXIT_INSTR_OFFSETS
	.align		4
        /*003c*/ 	.byte	0x04, 0x1c
        /*003e*/ 	.short	(.L_13 - .L_12)


	//   ....[0]....
.L_12:
        /*0040*/ 	.word	0x00000210


	//   ....[1]....
        /*0044*/ 	.word	0x00000290


	//----- nvinfo : EIATTR_CBANK_PARAM_SIZE
	.align		4
.L_13:
        /*0048*/ 	.byte	0x03, 0x19
        /*004a*/ 	.short	0x0010


	//----- nvinfo : EIATTR_PARAM_CBANK
	.align		4
        /*004c*/ 	.byte	0x04, 0x0a
        /*004e*/ 	.short	(.L_15 - .L_14)
	.align		4
.L_14:
        /*0050*/ 	.word	index@(.nv.constant0._Z9reduce_v3PfS_)
        /*0054*/ 	.short	0x0380
        /*0056*/ 	.short	0x0010


	//----- nvinfo : EIATTR_SW_WAR
	.align		4
.L_15:
        /*0058*/ 	.byte	0x04, 0x36
        /*005a*/ 	.short	(.L_17 - .L_16)
.L_16:
        /*005c*/ 	.word	0x00000008
.L_17:


//--------------------- .nv.callgraph             --------------------------
	.section	.nv.callgraph,"",@"SHT_CUDA_CALLGRAPH"
	.align	4
	.sectionentsize	8
	.align		4
        /*0000*/ 	.word	0x00000000
	.align		4
        /*0004*/ 	.word	0xffffffff
	.align		4
        /*0008*/ 	.word	0x00000000
	.align		4
        /*000c*/ 	.word	0xfffffffe
	.align		4
        /*0010*/ 	.word	0x00000000
	.align		4
        /*0014*/ 	.word	0xfffffffd
	.align		4
        /*0018*/ 	.word	0x00000000
	.align		4
        /*001c*/ 	.word	0xfffffffc


//--------------------- .text._Z9reduce_v3PfS_    --------------------------
	.section	.text._Z9reduce_v3PfS_,"ax",@progbits
	.align	128
        .global         _Z9reduce_v3PfS_
        .type           _Z9reduce_v3PfS_,@function
        .size           _Z9reduce_v3PfS_,(.L_x_3 - _Z9reduce_v3PfS_)
        .other          _Z9reduce_v3PfS_,@"STO_CUDA_ENTRY STV_DEFAULT"
_Z9reduce_v3PfS_:
.text._Z9reduce_v3PfS_:
[----:B------:R-:W-:Y:S01]  /*0000*/  LDC R1, c[0x0][0x37c] ;  /* 0x0000df00ff017b82 */ /* 0x000fe20000000800 */
[----:B------:R-:W0:Y:S01]  /*0010*/  S2R R7, SR_CTAID.X ;  /* 0x0000000000077919 */ /* 0x000e220000002500 */
[----:B------:R-:W0:Y:S01]  /*0020*/  LDCU UR8, c[0x0][0x360] ;  /* 0x00006c00ff0877ac */ /* 0x000e220008000800 */
[----:B------:R-:W1:Y:S01]  /*0030*/  S2R R6, SR_TID.X ;  /* 0x0000000000067919 */ /* 0x000e620000002100 */
[----:B------:R-:W2:Y:S01]  /*0040*/  LDCU.64 UR4, c[0x0][0x380] ;  /* 0x00007000ff0477ac */ /* 0x000ea20008000a00 */
[----:B------:R-:W3:Y:S01]  /*0050*/  LDCU.64 UR6, c[0x0][0x358] ;  /* 0x00006b00ff0677ac */ /* 0x000ee20008000a00 */
[----:B0-----:R-:W-:-:S05]  /*0060*/  IMAD R3, R7, UR8, RZ ;  /* 0x0000000807037c24 */ /* 0x001fca000f8e02ff */
[----:B-1----:R-:W-:-:S05]  /*0070*/  IADD3 R0, P0, PT, R3, R6, RZ ;  /* 0x0000000603007210 */ /* 0x002fca0007f1e0ff */
[----:B------:R-:W-:Y:S01]  /*0080*/  IMAD.X R3, RZ, RZ, RZ, P0 ;  /* 0x000000ffff037224 */ /* 0x000fe200000e06ff */
[----:B--2---:R-:W-:-:S04]  /*0090*/  LEA R2, P0, R0, UR4, 0x2 ;  /* 0x0000000400027c11 */ /* 0x004fc8000f8010ff */
[----:B------:R-:W-:-:S05]  /*00a0*/  LEA.HI.X R3, R0, UR5, R3, 0x2, P0 ;  /* 0x0000000500037c11 */ /* 0x000fca00080f1403 */
[----:B---3--:R-:W2:Y:S01]  /*00b0*/  LDG.E R2, desc[UR6][R2.64] ;  /* 0x0000000602027981 */ /* 0x008ea2000c1e1900 */
[----:B------:R-:W0:Y:S01]  /*00c0*/  S2UR UR5, SR_CgaCtaId ;  /* 0x00000000000579c3 */ /* 0x000e220000008800 */
[----:B------:R-:W-:Y:S01]  /*00d0*/  UMOV UR4, 0x400 ;  /* 0x0000040000047882 */ /* 0x000fe20000000000 */
[----:B------:R-:W-:Y:S01]  /*00e0*/  UISETP.GE.U32.AND UP0, UPT, UR8, 0x2, UPT ;  /* 0x000000020800788c */ /* 0x000fe2000bf06070 */
[----:B------:R-:W-:Y:S01]  /*00f0*/  ISETP.NE.AND P0, PT, R6, RZ, PT ;  /* 0x000000ff0600720c */ /* 0x000fe20003f05270 */
[----:B0-----:R-:W-:-:S06]  /*0100*/  ULEA UR4, UR5, UR4, 0x18 ;  /* 0x0000000405047291 */ /* 0x001fcc000f8ec0ff */
[----:B------:R-:W-:-:S05]  /*0110*/  LEA R5, R6, UR4, 0x2 ;  /* 0x0000000406057c11 */ /* 0x000fca000f8e10ff */
[----:B--2---:R0:W-:Y:S01]  /*0120*/  STS [R5], R2 ;  /* 0x0000000205007388 */ /* 0x0041e20000000800 */
[----:B------:R-:W-:Y:S06]  /*0130*/  BAR.SYNC.DEFER_BLOCKING 0x0 ;  /* 0x0000000000007b1d */ /* 0x000fec0000010000 */
[----:B------:R-:W-:Y:S05]  /*0140*/  BRA.U !UP0, `(.L_x_0) ;  /* 0x0000000108307547 */ /* 0x000fea000b800000 */
[----:B------:R-:W-:-:S07]  /*0150*/  IMAD.U32 R0, RZ, RZ, UR8 ;  /* 0x00000008ff007e24 */ /* 0x000fce000f8e00ff */
.L_x_1:
[----:B------:R-:W-:-:S04]  /*0160*/  SHF.R.U32.HI R8, RZ, 0x1, R0 ;  /* 0x00000001ff087819 */ /* 0x000fc80000011600 */
[----:B------:R-:W-:-:S13]  /*0170*/  ISETP.GE.U32.AND P1, PT, R6, R8, PT ;  /* 0x000000080600720c */ /* 0x000fda0003f26070 */
[----:B0-----:R-:W-:Y:S01]  /*0180*/  @!P1 IMAD R2, R8, 0x4, R5 ;  /* 0x0000000408029824 */ /* 0x001fe200078e0205 */
[----:B------:R-:W-:Y:S05]  /*0190*/  @!P1 LDS R3, [R5] ;  /* 0x0000000005039984 */ /* 0x000fea0000000800 */
[----:B------:R-:W0:Y:S02]  /*01a0*/  @!P1 LDS R2, [R2] ;  /* 0x0000000002029984 */ /* 0x000e240000000800 */
[----:B0-----:R-:W-:-:S05]  /*01b0*/  @!P1 FADD R4, R2, R3 ;  /* 0x0000000302049221 */ /* 0x001fca0000000000 */
[----:B------:R1:W-:Y:S01]  /*01c0*/  @!P1 STS [R5], R4 ;  /* 0x0000000405009388 */ /* 0x0003e20000000800 */
[----:B------:R-:W-:Y:S01]  /*01d0*/  BAR.SYNC.DEFER_BLOCKING 0x0 ;  /* 0x0000000000007b1d */ /* 0x000fe20000010000 */
[----:B------:R-:W-:Y:S01]  /*01e0*/  ISETP.GT.U32.AND P1, PT, R0, 0x3, PT ;  /* 0x000000030000780c */ /* 0x000fe20003f24070 */
[----:B------:R-:W-:-:S12]  /*01f0*/  IMAD.MOV.U32 R0, RZ, RZ, R8 ;  /* 0x000000ffff007224 */ /* 0x000fd800078e0008 */
[----:B-1----:R-:W-:Y:S05]  /*0200*/  @P1 BRA `(.L_x_1) ;  /* 0xfffffffc00d41947 */ /* 0x002fea000383ffff */
.L_x_0:
[----:B------:R-:W-:Y:S05]  /*0210*/  @P0 EXIT ;  /* 0x000000000000094d */ /* 0x000fea0003800000 */
[----:B------:R-:W1:Y:S01]  /*0220*/  S2UR UR5, SR_CgaCtaId ;  /* 0x00000000000579c3 */ /* 0x000e620000008800 */
[----:B------:R-:W-:-:S07]  /*0230*/  UMOV UR4, 0x400 ;  /* 0x0000040000047882 */ /* 0x000fce0000000000 */
[----:B0-----:R-:W0:Y:S01]  /*0240*/  LDC.64 R2, c[0x0][0x388] ;  /* 0x0000e200ff027b82 */ /* 0x001e220000000a00 */
[----:B-1----:R-:W-:Y:S01]  /*0250*/  ULEA UR4, UR5, UR4, 0x18 ;  /* 0x0000000405047291 */ /* 0x002fe2000f8ec0ff */
[----:B0-----:R-:W-:-:S08]  /*0260*/  IMAD.WIDE.U32 R2, R7, 0x4, R2 ;  /* 0x0000000407027825 */ /* 0x001fd000078e0002 */
[----:B------:R-:W0:Y:S04]  /*0270*/  LDS R5, [UR4] ;  /* 0x00000004ff057984 */ /* 0x000e280008000800 */
[----:B0-----:R-:W-:Y:S01]  /*0280*/  STG.E desc[UR6][R2.64], R5 ;  /* 0x0000000502007986 */ /* 0x001fe2000c101906 */
[----:B------:R-:W-:Y:S05]  /*0290*/  EXIT ;  /* 0x000000000000794d */ /* 0x000fea0003800000 */
.L_x_2:
[----:B------:R-:W-:-:S00]  /*02a0*/  BRA `(.L_x_2) ;  /* 0xfffffffc00fc7947 */ /* 0x000fc0000383ffff */
[----:B------:R-:W-:-:S00]  /*02b0*/  NOP ;  /* 0x0000000000007918 */ /* 0x000fc00000000000 */
        /* <DEDUP_REMOVED lines=12> */
.L_x_3:


//--------------------- .nv.shared._Z9reduce_v3PfS_ --------------------------
	.section	.nv.shared._Z9reduce_v3PfS_,"aw",@nobits
	.sectionflags	@""
	.align	4
.nv.shared._Z9reduce_v3PfS_:
	.zero		2048


//--------------------- .nv.shared.reserved.0     --------------------------
	.section	.nv.shared.reserved.0,"aw",@nobits
	.weak		__nv_reservedSMEM_offset_0_alias
	.size		__nv_reservedSMEM_offset_0_alias, 0, 64
	.other		__nv_reservedSMEM_offset_0_alias,@"STO_CUDA_RESERVED_SHARED STV_DEFAULT"
__nv_reservedSMEM_offset_0_alias:
	.zero		0
	.zero		64


//--------------------- .nv.constant0._Z9reduce_v3PfS_ --------------------------
	.section	.nv.constant0._Z9reduce_v3PfS_,"a",@progbits
	.sectionflags	@""
	.align	4
.nv.constant0._Z9reduce_v3PfS_:
	.zero		912


//--------------------- SYMBOLS --------------------------

	.type		.nv.reservedSmem.offset0,@object
	.size		.nv.reservedSmem.offset0,0x4
	.type		.nv.reservedSmem.cap,@object
	.size		.nv.reservedSmem.cap,0x4
